	.headerflags	@"EF_CUDA_TEXMODE_UNIFIED EF_CUDA_64BIT_ADDRESS EF_CUDA_ACCELERATORS EF_CUDA_SM90 EF_CUDA_VIRTUAL_SM(EF_CUDA_SM90)"
	.elftype	@"ET_EXEC"


//--------------------- .nv.info                  --------------------------
	.section	.nv.info,"",@"SHT_CUDA_INFO"
	.align	4


	//----- nvinfo : EIATTR_REGCOUNT
	.align		4
        /*0000*/ 	.byte	0x04, 0x2f
        /*0002*/ 	.short	(.L_1 - .L_0)
	.align		4
.L_0:
        /*0004*/ 	.word	index@(triton_poi_fused__prelu_kernel_add_0)
        /*0008*/ 	.word	0x00000012


	//----- nvinfo : EIATTR_MIN_STACK_SIZE
	.align		4
.L_1:
        /*000c*/ 	.byte	0x04, 0x12
        /*000e*/ 	.short	(.L_3 - .L_2)
	.align		4
.L_2:
        /*0010*/ 	.word	index@(triton_poi_fused__prelu_kernel_add_0)
        /*0014*/ 	.word	0x00000000


	//----- nvinfo : EIATTR_FRAME_SIZE
	.align		4
.L_3:
        /*0018*/ 	.byte	0x04, 0x11
        /*001a*/ 	.short	(.L_5 - .L_4)
	.align		4
.L_4:
        /*001c*/ 	.word	index@(triton_poi_fused__prelu_kernel_add_0)
        /*0020*/ 	.word	0x00000000


	//----- nvinfo : EIATTR_MIN_STACK_SIZE
	.align		4
.L_5:
        /*0024*/ 	.byte	0x04, 0x12
        /*0026*/ 	.short	(.L_7 - .L_6)
	.align		4
.L_6:
        /*0028*/ 	.word	index@(triton_poi_fused__prelu_kernel_add_0)
        /*002c*/ 	.word	0x00000000
.L_7:


//--------------------- .nv.info.triton_poi_fused__prelu_kernel_add_0 --------------------------
	.section	.nv.info.triton_poi_fused__prelu_kernel_add_0,"",@"SHT_CUDA_INFO"
	.sectionflags	@""
	.align	4


	//----- nvinfo : EIATTR_CUDA_API_VERSION
	.align		4
        /*0000*/ 	.byte	0x04, 0x37
        /*0002*/ 	.short	(.L_9 - .L_8)
.L_8:
        /*0004*/ 	.word	0x0000007c


	//----- nvinfo : EIATTR_KPARAM_INFO
	.align		4
.L_9:
        /*0008*/ 	.byte	0x04, 0x17
        /*000a*/ 	.short	(.L_11 - .L_10)
.L_10:
        /*000c*/ 	.word	0x00000000
        /*0010*/ 	.short	0x0004
        /*0012*/ 	.short	0x0020
        /*0014*/ 	.byte	0x00, 0xf0, 0x11, 0x00


	//----- nvinfo : EIATTR_KPARAM_INFO
	.align		4
.L_11:
        /*0018*/ 	.byte	0x04, 0x17
        /*001a*/ 	.short	(.L_13 - .L_12)
.L_12:
        /*001c*/ 	.word	0x00000000
        /*0020*/ 	.short	0x0003
        /*0022*/ 	.short	0x0018
        /*0024*/ 	.byte	0x00, 0xf4, 0x21, 0x00


	//----- nvinfo : EIATTR_KPARAM_INFO
	.align		4
.L_13:
        /*0028*/ 	.byte	0x04, 0x17
        /*002a*/ 	.short	(.L_15 - .L_14)
.L_14:
        /*002c*/ 	.word	0x00000000
        /*0030*/ 	.short	0x0002
        /*0032*/ 	.short	0x0010
        /*0034*/ 	.byte	0x00, 0xf4, 0x21, 0x00


	//----- nvinfo : EIATTR_KPARAM_INFO
	.align		4
.L_15:
        /*0038*/ 	.byte	0x04, 0x17
        /*003a*/ 	.short	(.L_17 - .L_16)
.L_16:
        /*003c*/ 	.word	0x00000000
        /*0040*/ 	.short	0x0001
        /*0042*/ 	.short	0x0008
        /*0044*/ 	.byte	0x00, 0xf4, 0x21, 0x00


	//----- nvinfo : EIATTR_KPARAM_INFO
	.align		4
.L_17:
        /*0048*/ 	.byte	0x04, 0x17
        /*004a*/ 	.short	(.L_19 - .L_18)
.L_18:
        /*004c*/ 	.word	0x00000000
        /*0050*/ 	.short	0x0000
        /*0052*/ 	.short	0x0000
        /*0054*/ 	.byte	0x00, 0xf4, 0x21, 0x00


	//----- nvinfo : EIATTR_SPARSE_MMA_MASK
	.align		4
.L_19:
        /*0058*/ 	.byte	0x03, 0x50
        /*005a*/ 	.short	0x0000


	//----- nvinfo : EIATTR_MAXREG_COUNT
	.align		4
        /*005c*/ 	.byte	0x03, 0x1b
        /*005e*/ 	.short	0x00ff


	//----- nvinfo : EIATTR_EXIT_INSTR_OFFSETS
	.align		4
        /*0060*/ 	.byte	0x04, 0x1c
        /*0062*/ 	.short	(.L_21 - .L_20)


	//   ....[0]....
.L_20:
        /*0064*/ 	.word	0x00000220


	//   ....[1]....
        /*0068*/ 	.word	0x00000240


	//----- nvinfo : EIATTR_REQNTID
	.align		4
.L_21:
        /*006c*/ 	.byte	0x04, 0x10
        /*006e*/ 	.short	(.L_23 - .L_22)
.L_22:
        /*0070*/ 	.word	0x00000080
        /*0074*/ 	.word	0x00000001
        /*0078*/ 	.word	0x00000001


	//----- nvinfo : EIATTR_CBANK_PARAM_SIZE
	.align		4
.L_23:
        /*007c*/ 	.byte	0x03, 0x19
        /*007e*/ 	.short	0x0024


	//----- nvinfo : EIATTR_PARAM_CBANK
	.align		4
        /*0080*/ 	.byte	0x04, 0x0a
        /*0082*/ 	.short	(.L_25 - .L_24)
	.align		4
.L_24:
        /*0084*/ 	.word	index@(.nv.constant0.triton_poi_fused__prelu_kernel_add_0)
        /*0088*/ 	.short	0x0210
        /*008a*/ 	.short	0x0024


	//----- nvinfo : EIATTR_SW_WAR
	.align		4
.L_25:
        /*008c*/ 	.byte	0x04, 0x36
        /*008e*/ 	.short	(.L_27 - .L_26)
.L_26:
        /*0090*/ 	.word	0x00000008
.L_27:


//--------------------- .nv.callgraph             --------------------------
	.section	.nv.callgraph,"",@"SHT_CUDA_CALLGRAPH"
	.align	4
	.sectionentsize	8
	.align		4
        /*0000*/ 	.word	0x00000000
	.align		4
        /*0004*/ 	.word	0xffffffff
	.align		4
        /*0008*/ 	.word	0x00000000
	.align		4
        /*000c*/ 	.word	0xfffffffe
	.align		4
        /*0010*/ 	.word	0x00000000
	.align		4
        /*0014*/ 	.word	0xfffffffd
	.align		4
        /*0018*/ 	.word	0x00000000
	.align		4
        /*001c*/ 	.word	0xfffffffc


//--------------------- .text.triton_poi_fused__prelu_kernel_add_0 --------------------------
	.section	.text.triton_poi_fused__prelu_kernel_add_0,"ax",@progbits
	.align	128
        .global         triton_poi_fused__prelu_kernel_add_0
        .type           triton_poi_fused__prelu_kernel_add_0,@function
        .size           triton_poi_fused__prelu_kernel_add_0,(.L_x_1 - triton_poi_fused__prelu_kernel_add_0)
        .other          triton_poi_fused__prelu_kernel_add_0,@"STO_CUDA_ENTRY STV_DEFAULT"
triton_poi_fused__prelu_kernel_add_0:
.text.triton_poi_fused__prelu_kernel_add_0:
[----:B------:R-:W0:Y:S02]  /*0000*/  LDC R1, c[0x0][0x28] ;  /* 0x00000a00ff017b82 */ /* 0x000e240000000800 */
[----:B------:R-:W1:Y:S01]  /*0010*/  S2R R2, SR_TID.X ;  /* 0x0000000000027919 */ /* 0x000e620000002100 */
[----:B------:R-:W2:Y:S01]  /*0020*/  LDC.64 R8, c[0x0][0x210] ;  /* 0x00008400ff087b82 */ /* 0x000ea20000000a00 */
[----:B------:R-:W-:Y:S01]  /*0030*/  HFMA2.MMA R15, -RZ, RZ, 0, 0 ;  /* 0x00000000ff0f7435 */ /* 0x000fe200000001ff */
[----:B------:R-:W-:Y:S01]  /*0040*/  ULDC.64 UR4, c[0x0][0x208] ;  /* 0x0000820000047ab9 */ /* 0x000fe20000000a00 */
[----:B------:R-:W3:Y:S05]  /*0050*/  S2R R3, SR_CTAID.X ;  /* 0x0000000000037919 */ /* 0x000eea0000002500 */
[----:B------:R-:W4:Y:S08]  /*0060*/  LDC.64 R6, c[0x0][0x218] ;  /* 0x00008600ff067b82 */ /* 0x000f300000000a00 */
[----:B------:R-:W5:Y:S01]  /*0070*/  LDC.64 R4, c[0x0][0x220] ;  /* 0x00008800ff047b82 */ /* 0x000f620000000a00 */
[----:B-1----:R-:W-:-:S04]  /*0080*/  LOP3.LUT R2, R2, 0x7f, RZ, 0xc0, !PT ;  /* 0x0000007f02027812 */ /* 0x002fc800078ec0ff */
[----:B---3--:R-:W-:Y:S01]  /*0090*/  LEA R3, R3, R2, 0x7 ;  /* 0x0000000203037211 */ /* 0x008fe200078e38ff */
[----:B------:R-:W-:-:S03]  /*00a0*/  IMAD.MOV.U32 R2, RZ, RZ, RZ ;  /* 0x000000ffff027224 */ /* 0x000fc600078e00ff */
[C---:B------:R-:W-:Y:S01]  /*00b0*/  ISETP.GE.AND P1, PT, R3.reuse, 0x1f00, PT ;  /* 0x00001f000300780c */ /* 0x040fe20003f26270 */
[----:B------:R-:W-:-:S04]  /*00c0*/  IMAD.HI R0, R3, -0x7bdef7bd, R2 ;  /* 0x8421084303007827 */ /* 0x000fc800078e0202 */
[----:B--2---:R-:W-:Y:S01]  /*00d0*/  IMAD.WIDE R8, R3, 0x4, R8 ;  /* 0x0000000403087825 */ /* 0x004fe200078e0208 */
[----:B------:R-:W-:-:S04]  /*00e0*/  SHF.R.U32.HI R11, RZ, 0x1f, R0 ;  /* 0x0000001fff0b7819 */ /* 0x000fc80000011600 */
[----:B------:R-:W-:-:S03]  /*00f0*/  LEA.HI.SX32 R11, R0, R11, 0x1b ;  /* 0x0000000b000b7211 */ /* 0x000fc600078fdaff */
[----:B------:R-:W2:Y:S01]  /*0100*/  @!P1 LDG.E R15, desc[UR4][R8.64] ;  /* 0x00000004080f9981 */ /* 0x000ea2000c1e1900 */
[C---:B------:R-:W-:Y:S01]  /*0110*/  LEA.HI R0, R11.reuse, R11, RZ, 0x5 ;  /* 0x0000000b0b007211 */ /* 0x040fe200078f28ff */
[----:B------:R-:W-:-:S03]  /*0120*/  IMAD R2, R11, -0x3e, R3 ;  /* 0xffffffc20b027824 */ /* 0x000fc600078e0203 */
[----:B------:R-:W-:Y:S01]  /*0130*/  LOP3.LUT R0, R0, 0xffffffe0, RZ, 0xc0, !PT ;  /* 0xffffffe000007812 */ /* 0x000fe200078ec0ff */
[----:B------:R-:W-:-:S03]  /*0140*/  IMAD R2, R11, 0x40, R2 ;  /* 0x000000400b027824 */ /* 0x000fc600078e0202 */
[----:B------:R-:W-:Y:S01]  /*0150*/  IADD3 R11, R11, -R0, RZ ;  /* 0x800000000b0b7210 */ /* 0x000fe20007ffe0ff */
[----:B------:R-:W-:Y:S01]  /*0160*/  HFMA2.MMA R12, -RZ, RZ, 0, 0 ;  /* 0x00000000ff0c7435 */ /* 0x000fe200000001ff */
[----:B------:R-:W-:Y:S01]  /*0170*/  MOV R0, RZ ;  /* 0x000000ff00007202 */ /* 0x000fe20000000f00 */
[----:B------:R-:W-:Y:S02]  /*0180*/  VIADD R13, R2, 0x1 ;  /* 0x00000001020d7836 */ /* 0x000fe40000000000 */
[----:B----4-:R-:W-:Y:S02]  /*0190*/  IMAD.WIDE R6, R11, 0x4, R6 ;  /* 0x000000040b067825 */ /* 0x010fe400078e0206 */
[----:B------:R-:W1:Y:S02]  /*01a0*/  LDC.64 R10, c[0x0][0x228] ;  /* 0x00008a00ff0a7b82 */ /* 0x000e640000000a00 */
[----:B-----5:R-:W-:Y:S01]  /*01b0*/  IMAD.WIDE R4, R13, 0x4, R4 ;  /* 0x000000040d047825 */ /* 0x020fe200078e0204 */
[----:B------:R-:W3:Y:S04]  /*01c0*/  @!P1 LDG.E.EL R0, desc[UR4][R6.64] ;  /* 0x0000000406009981 */ /* 0x000ee8000c2e1900 */
[----:B------:R-:W4:Y:S01]  /*01d0*/  @!P1 LDG.E R12, desc[UR4][R4.64] ;  /* 0x00000004040c9981 */ /* 0x000f22000c1e1900 */
[----:B-1----:R-:W-:Y:S01]  /*01e0*/  IMAD.WIDE R2, R3, 0x4, R10 ;  /* 0x0000000403027825 */ /* 0x002fe200078e020a */
[----:B--2---:R-:W-:-:S13]  /*01f0*/  FSETP.GT.AND P0, PT, R15, RZ, PT ;  /* 0x000000ff0f00720b */ /* 0x004fda0003f04000 */
[----:B---3--:R-:W-:-:S04]  /*0200*/  @!P0 FMUL R15, R0, R15 ;  /* 0x0000000f000f8220 */ /* 0x008fc80000400000 */
[----:B----4-:R-:W-:Y:S01]  /*0210*/  FADD R15, R15, R12 ;  /* 0x0000000c0f0f7221 */ /* 0x010fe20000000000 */
[----:B------:R-:W-:Y:S06]  /*0220*/  @P1 EXIT ;  /* 0x000000000000194d */ /* 0x000fec0003800000 */
[----:B------:R-:W-:Y:S01]  /*0230*/  STG.E desc[UR4][R2.64], R15 ;  /* 0x0000000f02007986 */ /* 0x000fe2000c101904 */
[----:B------:R-:W-:Y:S05]  /*0240*/  EXIT ;  /* 0x000000000000794d */ /* 0x000fea0003800000 */
.L_x_0:
[----:B------:R-:W-:-:S00]  /*0250*/  BRA `(.L_x_0) ;  /* 0xfffffffc00fc7947 */ /* 0x000fc0000383ffff */
[----:B------:R-:W-:-:S00]  /*0260*/  NOP ;  /* 0x0000000000007918 */ /* 0x000fc00000000000 */
        /* <DEDUP_REMOVED lines=9> */
.L_x_1:


//--------------------- .nv.constant0.triton_poi_fused__prelu_kernel_add_0 --------------------------
	.section	.nv.constant0.triton_poi_fused__prelu_kernel_add_0,"a",@progbits
	.sectionflags	@""
	.align	4
.nv.constant0.triton_poi_fused__prelu_kernel_add_0:
	.zero		564
